	.headerflags	@"EF_CUDA_TEXMODE_UNIFIED EF_CUDA_64BIT_ADDRESS EF_CUDA_ACCELERATORS EF_CUDA_SM90 EF_CUDA_VIRTUAL_SM(EF_CUDA_SM90)"
	.elftype	@"ET_EXEC"


//--------------------- .nv.info                  --------------------------
	.section	.nv.info,"",@"SHT_CUDA_INFO"
	.align	4


	//----- nvinfo : EIATTR_REGCOUNT
	.align		4
        /*0000*/ 	.byte	0x04, 0x2f
        /*0002*/ 	.short	(.L_1 - .L_0)
	.align		4
.L_0:
        /*0004*/ 	.word	index@(triton_poi_fused_convolution_leaky_relu_13)
        /*0008*/ 	.word	0x0000000c


	//----- nvinfo : EIATTR_MIN_STACK_SIZE
	.align		4
.L_1:
        /*000c*/ 	.byte	0x04, 0x12
        /*000e*/ 	.short	(.L_3 - .L_2)
	.align		4
.L_2:
        /*0010*/ 	.word	index@(triton_poi_fused_convolution_leaky_relu_13)
        /*0014*/ 	.word	0x00000000


	//----- nvinfo : EIATTR_FRAME_SIZE
	.align		4
.L_3:
        /*0018*/ 	.byte	0x04, 0x11
        /*001a*/ 	.short	(.L_5 - .L_4)
	.align		4
.L_4:
        /*001c*/ 	.word	index@(triton_poi_fused_convolution_leaky_relu_13)
        /*0020*/ 	.word	0x00000000


	//----- nvinfo : EIATTR_MIN_STACK_SIZE
	.align		4
.L_5:
        /*0024*/ 	.byte	0x04, 0x12
        /*0026*/ 	.short	(.L_7 - .L_6)
	.align		4
.L_6:
        /*0028*/ 	.word	index@(triton_poi_fused_convolution_leaky_relu_13)
        /*002c*/ 	.word	0x00000000
.L_7:


//--------------------- .nv.info.triton_poi_fused_convolution_leaky_relu_13 --------------------------
	.section	.nv.info.triton_poi_fused_convolution_leaky_relu_13,"",@"SHT_CUDA_INFO"
	.sectionflags	@""
	.align	4


	//----- nvinfo : EIATTR_CUDA_API_VERSION
	.align		4
        /*0000*/ 	.byte	0x04, 0x37
        /*0002*/ 	.short	(.L_9 - .L_8)
.L_8:
        /*0004*/ 	.word	0x0000007c


	//----- nvinfo : EIATTR_KPARAM_INFO
	.align		4
.L_9:
        /*0008*/ 	.byte	0x04, 0x17
        /*000a*/ 	.short	(.L_11 - .L_10)
.L_10:
        /*000c*/ 	.word	0x00000000
        /*0010*/ 	.short	0x0002
        /*0012*/ 	.short	0x0010
        /*0014*/ 	.byte	0x00, 0xf0, 0x11, 0x00


	//----- nvinfo : EIATTR_KPARAM_INFO
	.align		4
.L_11:
        /*0018*/ 	.byte	0x04, 0x17
        /*001a*/ 	.short	(.L_13 - .L_12)
.L_12:
        /*001c*/ 	.word	0x00000000
        /*0020*/ 	.short	0x0001
        /*0022*/ 	.short	0x0008
        /*0024*/ 	.byte	0x00, 0xf4, 0x21, 0x00


	//----- nvinfo : EIATTR_KPARAM_INFO
	.align		4
.L_13:
        /*0028*/ 	.byte	0x04, 0x17
        /*002a*/ 	.short	(.L_15 - .L_14)
.L_14:
        /*002c*/ 	.word	0x00000000
        /*0030*/ 	.short	0x0000
        /*0032*/ 	.short	0x0000
        /*0034*/ 	.byte	0x00, 0xf4, 0x21, 0x00


	//----- nvinfo : EIATTR_SPARSE_MMA_MASK
	.align		4
.L_15:
        /*0038*/ 	.byte	0x03, 0x50
        /*003a*/ 	.short	0x0000


	//----- nvinfo : EIATTR_MAXREG_COUNT
	.align		4
        /*003c*/ 	.byte	0x03, 0x1b
        /*003e*/ 	.short	0x00ff


	//----- nvinfo : EIATTR_EXIT_INSTR_OFFSETS
	.align		4
        /*0040*/ 	.byte	0x04, 0x1c
        /*0042*/ 	.short	(.L_17 - .L_16)


	//   ....[0]....
.L_16:
        /*0044*/ 	.word	0x00000170


	//----- nvinfo : EIATTR_REQNTID
	.align		4
.L_17:
        /*0048*/ 	.byte	0x04, 0x10
        /*004a*/ 	.short	(.L_19 - .L_18)
.L_18:
        /*004c*/ 	.word	0x00000080
        /*0050*/ 	.word	0x00000001
        /*0054*/ 	.word	0x00000001


	//----- nvinfo : EIATTR_CBANK_PARAM_SIZE
	.align		4
.L_19:
        /*0058*/ 	.byte	0x03, 0x19
        /*005a*/ 	.short	0x0014


	//----- nvinfo : EIATTR_PARAM_CBANK
	.align		4
        /*005c*/ 	.byte	0x04, 0x0a
        /*005e*/ 	.short	(.L_21 - .L_20)
	.align		4
.L_20:
        /*0060*/ 	.word	index@(.nv.constant0.triton_poi_fused_convolution_leaky_relu_13)
        /*0064*/ 	.short	0x0210
        /*0066*/ 	.short	0x0014


	//----- nvinfo : EIATTR_SW_WAR
	.align		4
.L_21:
        /*0068*/ 	.byte	0x04, 0x36
        /*006a*/ 	.short	(.L_23 - .L_22)
.L_22:
        /*006c*/ 	.word	0x00000008
.L_23:


//--------------------- .nv.callgraph             --------------------------
	.section	.nv.callgraph,"",@"SHT_CUDA_CALLGRAPH"
	.align	4
	.sectionentsize	8
	.align		4
        /*0000*/ 	.word	0x00000000
	.align		4
        /*0004*/ 	.word	0xffffffff
	.align		4
        /*0008*/ 	.word	0x00000000
	.align		4
        /*000c*/ 	.word	0xfffffffe
	.align		4
        /*0010*/ 	.word	0x00000000
	.align		4
        /*0014*/ 	.word	0xfffffffd
	.align		4
        /*0018*/ 	.word	0x00000000
	.align		4
        /*001c*/ 	.word	0xfffffffc


//--------------------- .text.triton_poi_fused_convolution_leaky_relu_13 --------------------------
	.section	.text.triton_poi_fused_convolution_leaky_relu_13,"ax",@progbits
	.align	128
        .global         triton_poi_fused_convolution_leaky_relu_13
        .type           triton_poi_fused_convolution_leaky_relu_13,@function
        .size           triton_poi_fused_convolution_leaky_relu_13,(.L_x_1 - triton_poi_fused_convolution_leaky_relu_13)
        .other          triton_poi_fused_convolution_leaky_relu_13,@"STO_CUDA_ENTRY STV_DEFAULT"
triton_poi_fused_convolution_leaky_relu_13:
.text.triton_poi_fused_convolution_leaky_relu_13:
[----:B------:R-:W-:Y:S01]  /*0000*/  LDC R1, c[0x0][0x28] ;  /* 0x00000a00ff017b82 */ /* 0x000fe20000000800 */
[----:B------:R-:W1:Y:S07]  /*0010*/  S2R R0, SR_TID.X ;  /* 0x0000000000007919 */ /* 0x000e6e0000002100 */
[----:B------:R-:W2:Y:S01]  /*0020*/  LDC.64 R2, c[0x0][0x210] ;  /* 0x00008400ff027b82 */ /* 0x000ea20000000a00 */
[----:B------:R-:W-:Y:S01]  /*0030*/  ULDC.64 UR4, c[0x0][0x208] ;  /* 0x0000820000047ab9 */ /* 0x000fe20000000a00 */
[----:B------:R-:W3:Y:S01]  /*0040*/  S2R R7, SR_CTAID.X ;  /* 0x0000000000077919 */ /* 0x000ee20000002500 */
[----:B-1----:R-:W-:-:S02]  /*0050*/  LOP3.LUT R0, R0, 0x7f, RZ, 0xc0, !PT ;  /* 0x0000007f00007812 */ /* 0x002fc400078ec0ff */
[----:B---3--:R-:W-:-:S03]  /*0060*/  SHF.R.S32.HI R4, RZ, 0x18, R7 ;  /* 0x00000018ff047819 */ /* 0x008fc60000011407 */
[----:B------:R-:W-:Y:S01]  /*0070*/  IMAD R7, R7, 0x80, R0 ;  /* 0x0000008007077824 */ /* 0x000fe200078e0200 */
[----:B------:R-:W-:-:S03]  /*0080*/  SGXT R0, R4, 0x1 ;  /* 0x000000010400781a */ /* 0x000fc60000000200 */
[----:B--2---:R-:W-:Y:S01]  /*0090*/  IMAD.WIDE R2, R7, 0x4, R2 ;  /* 0x0000000407027825 */ /* 0x004fe200078e0202 */
[----:B------:R-:W1:Y:S01]  /*00a0*/  LDC.64 R4, c[0x0][0x218] ;  /* 0x00008600ff047b82 */ /* 0x000e620000000a00 */
[----:B------:R-:W-:-:S04]  /*00b0*/  LEA.HI R0, R0, R7, RZ, 0x8 ;  /* 0x0000000700007211 */ /* 0x000fc800078f40ff */
[----:B------:R-:W-:-:S04]  /*00c0*/  SHF.R.S32.HI R0, RZ, 0x8, R0 ;  /* 0x00000008ff007819 */ /* 0x000fc80000011400 */
[----:B------:R-:W-:-:S04]  /*00d0*/  LEA.HI R6, R0, R0, RZ, 0x2 ;  /* 0x0000000000067211 */ /* 0x000fc800078f10ff */
[----:B------:R-:W-:-:S05]  /*00e0*/  LOP3.LUT R9, R6, 0xfffffffc, RZ, 0xc0, !PT ;  /* 0xfffffffc06097812 */ /* 0x000fca00078ec0ff */
[----:B------:R-:W-:Y:S02]  /*00f0*/  IMAD.IADD R9, R0, 0x1, -R9 ;  /* 0x0000000100097824 */ /* 0x000fe400078e0a09 */
[----:B------:R-:W2:Y:S02]  /*0100*/  LDG.E R0, desc[UR4][R2.64] ;  /* 0x0000000402007981 */ /* 0x000ea4000c1e1900 */
[----:B-1----:R-:W-:-:S06]  /*0110*/  IMAD.WIDE R4, R9, 0x4, R4 ;  /* 0x0000000409047825 */ /* 0x002fcc00078e0204 */
[----:B------:R-:W2:Y:S02]  /*0120*/  LDG.E.EL R5, desc[UR4][R4.64] ;  /* 0x0000000404057981 */ /* 0x000ea4000c2e1900 */
[C---:B--2---:R-:W-:Y:S01]  /*0130*/  FSETP.GT.AND P0, PT, R0.reuse, -R5, PT ;  /* 0x800000050000720b */ /* 0x044fe20003f04000 */
[----:B------:R-:W-:-:S12]  /*0140*/  FADD R7, R0, R5 ;  /* 0x0000000500077221 */ /* 0x000fd80000000000 */
[----:B------:R-:W-:-:S05]  /*0150*/  @!P0 FMUL R7, R7, 0.20000000298023223877 ;  /* 0x3e4ccccd07078820 */ /* 0x000fca0000400000 */
[----:B------:R-:W-:Y:S01]  /*0160*/  STG.E desc[UR4][R2.64], R7 ;  /* 0x0000000702007986 */ /* 0x000fe2000c101904 */
[----:B------:R-:W-:Y:S05]  /*0170*/  EXIT ;  /* 0x000000000000794d */ /* 0x000fea0003800000 */
.L_x_0:
[----:B------:R-:W-:-:S00]  /*0180*/  BRA `(.L_x_0) ;  /* 0xfffffffc00fc7947 */ /* 0x000fc0000383ffff */
[----:B------:R-:W-:-:S00]  /*0190*/  NOP ;  /* 0x0000000000007918 */ /* 0x000fc00000000000 */
        /* <DEDUP_REMOVED lines=14> */
.L_x_1:


//--------------------- .nv.constant0.triton_poi_fused_convolution_leaky_relu_13 --------------------------
	.section	.nv.constant0.triton_poi_fused_convolution_leaky_relu_13,"a",@progbits
	.sectionflags	@""
	.align	4
.nv.constant0.triton_poi_fused_convolution_leaky_relu_13:
	.zero		548
